//
// Generated by NVIDIA NVVM Compiler
//
// Compiler Build ID: CL-36424714
// Cuda compilation tools, release 13.0, V13.0.88
// Based on NVVM 20.0.0
//

.version 9.0
.target sm_100
.address_size 64

	// .globl	_Z6MatAddiPfS_S_

.visible .entry _Z6MatAddiPfS_S_(
	.param .u32 _Z6MatAddiPfS_S__param_0,
	.param .u64 .ptr .align 1 _Z6MatAddiPfS_S__param_1,
	.param .u64 .ptr .align 1 _Z6MatAddiPfS_S__param_2,
	.param .u64 .ptr .align 1 _Z6MatAddiPfS_S__param_3
)
{
	.reg .pred 	%p<2>;
	.reg .b32 	%r<6>;
	.reg .b32 	%f<4>;
	.reg .b64 	%rd<11>;

	ld.param.u32 	%r3, [_Z6MatAddiPfS_S__param_0];
	ld.param.u64 	%rd1, [_Z6MatAddiPfS_S__param_1];
	ld.param.u64 	%rd2, [_Z6MatAddiPfS_S__param_2];
	ld.param.u64 	%rd3, [_Z6MatAddiPfS_S__param_3];
	mov.u32 	%r1, %tid.x;
	mov.u32 	%r2, %tid.y;
	max.s32 	%r4, %r1, %r2;
	setp.ge.s32 	%p1, %r4, %r3;
	@%p1 bra 	$L__BB0_2;
	cvta.to.global.u64 	%rd4, %rd1;
	cvta.to.global.u64 	%rd5, %rd2;
	cvta.to.global.u64 	%rd6, %rd3;
	mad.lo.s32 	%r5, %r3, %r1, %r2;
	mul.wide.u32 	%rd7, %r5, 4;
	add.s64 	%rd8, %rd4, %rd7;
	ld.global.f32 	%f1, [%rd8];
	add.s64 	%rd9, %rd5, %rd7;
	ld.global.f32 	%f2, [%rd9];
	add.f32 	%f3, %f1, %f2;
	add.s64 	%rd10, %rd6, %rd7;
	st.global.f32 	[%rd10], %f3;
$L__BB0_2:
	ret;

}


// ===== COMPILED SASS (sm_100) =====

	.target	sm_100

	.elftype	@"ET_EXEC"


//--------------------- .note.nv.tkinfo           --------------------------
	.section	.note.nv.tkinfo,"",@"SHT_NOTE"
	.sectionflags	@"SHF_NOTE_NV_TKINFO"
	.tkinfo
        /*0018*/ 	.word	0x00000002
        /*0030*/ 	.string	""
        /*0030*/ 	.string	"ptxas"
        /*0030*/ 	.string	"Cuda compilation tools, release 13.0, V13.0.88"
        /*0030*/ 	.string	"Build cuda_13.0.r13.0/compiler.36424714_0"
        /*0030*/ 	.string	"-arch sm_100 -m 64 "



//--------------------- .note.nv.cuinfo           --------------------------
	.section	.note.nv.cuinfo,"",@"SHT_NOTE"
	.sectionflags	@"SHF_NOTE_NV_CUINFO"
        /*0018*/ 	.short	0x0002
        /*001a*/ 	.short	0x0064
        /*001c*/ 	.short	0x0082
	.zero		2


//--------------------- .nv.info                  --------------------------
	.section	.nv.info,"",@"SHT_CUDA_INFO"
	.align	4


	//----- nvinfo : EIATTR_REGCOUNT
	.align		4
        /*0000*/ 	.byte	0x04, 0x2f
        /*0002*/ 	.short	(.L_1 - .L_0)
	.align		4
.L_0:
        /*0004*/ 	.word	index@(_Z6MatAddiPfS_S_)
        /*0008*/ 	.word	0x0000000c


	//----- nvinfo : EIATTR_FRAME_SIZE
	.align		4
.L_1:
        /*000c*/ 	.byte	0x04, 0x11
        /*000e*/ 	.short	(.L_3 - .L_2)
	.align		4
.L_2:
        /*0010*/ 	.word	index@(_Z6MatAddiPfS_S_)
        /*0014*/ 	.word	0x00000000


	//----- nvinfo : EIATTR_MIN_STACK_SIZE
	.align		4
.L_3:
        /*0018*/ 	.byte	0x04, 0x12
        /*001a*/ 	.short	(.L_5 - .L_4)
	.align		4
.L_4:
        /*001c*/ 	.word	index@(_Z6MatAddiPfS_S_)
        /*0020*/ 	.word	0x00000000
.L_5:


//--------------------- .nv.compat                --------------------------
	.section	.nv.compat,"",@"SHT_CUDA_COMPAT_INFO"
	.align	4
        /*0000*/ 	.byte	0x02, 0x09, 0x00, 0x00, 0x02, 0x02, 0x01, 0x00, 0x02, 0x05, 0x05, 0x00, 0x03, 0x07, 0x01, 0x01
        /*0010*/ 	.byte	0x02, 0x03, 0x00, 0x00, 0x02, 0x06, 0x01, 0x00, 0x04, 0x0b, 0x08, 0x00, 0x09, 0x00, 0x00, 0x00
        /*0020*/ 	.byte	0x00, 0x00, 0x00, 0x00


//--------------------- .nv.info._Z6MatAddiPfS_S_ --------------------------
	.section	.nv.info._Z6MatAddiPfS_S_,"",@"SHT_CUDA_INFO"
	.sectionflags	@""
	.align	4


	//----- nvinfo : EIATTR_CUDA_API_VERSION
	.align		4
        /*0000*/ 	.byte	0x04, 0x37
        /*0002*/ 	.short	(.L_7 - .L_6)
.L_6:
        /*0004*/ 	.word	0x00000082


	//----- nvinfo : EIATTR_KPARAM_INFO
	.align		4
.L_7:
        /*0008*/ 	.byte	0x04, 0x17
        /*000a*/ 	.short	(.L_9 - .L_8)
.L_8:
        /*000c*/ 	.word	0x00000000
        /*0010*/ 	.short	0x0003
        /*0012*/ 	.short	0x0018
        /*0014*/ 	.byte	0x00, 0xf5, 0x21, 0x00


	//----- nvinfo : EIATTR_KPARAM_INFO
	.align		4
.L_9:
        /*0018*/ 	.byte	0x04, 0x17
        /*001a*/ 	.short	(.L_11 - .L_10)
.L_10:
        /*001c*/ 	.word	0x00000000
        /*0020*/ 	.short	0x0002
        /*0022*/ 	.short	0x0010
        /*0024*/ 	.byte	0x00, 0xf5, 0x21, 0x00


	//----- nvinfo : EIATTR_KPARAM_INFO
	.align		4
.L_11:
        /*0028*/ 	.byte	0x04, 0x17
        /*002a*/ 	.short	(.L_13 - .L_12)
.L_12:
        /*002c*/ 	.word	0x00000000
        /*0030*/ 	.short	0x0001
        /*0032*/ 	.short	0x0008
        /*0034*/ 	.byte	0x00, 0xf5, 0x21, 0x00


	//----- nvinfo : EIATTR_KPARAM_INFO
	.align		4
.L_13:
        /*0038*/ 	.byte	0x04, 0x17
        /*003a*/ 	.short	(.L_15 - .L_14)
.L_14:
        /*003c*/ 	.word	0x00000000
        /*0040*/ 	.short	0x0000
        /*0042*/ 	.short	0x0000
        /*0044*/ 	.byte	0x00, 0xf0, 0x11, 0x00


	//----- nvinfo : EIATTR_SPARSE_MMA_MASK
	.align		4
.L_15:
        /*0048*/ 	.byte	0x03, 0x50
        /*004a*/ 	.short	0x0000


	//----- nvinfo : EIATTR_MAXREG_COUNT
	.align		4
        /*004c*/ 	.byte	0x03, 0x1b
        /*004e*/ 	.short	0x00ff


	//----- nvinfo : EIATTR_MERCURY_ISA_VERSION
	.align		4
        /*0050*/ 	.byte	0x03, 0x5f
        /*0052*/ 	.short	0x0101


	//----- nvinfo : EIATTR_VRC_CTA_INIT_COUNT
	.align		4
        /*0054*/ 	.byte	0x02, 0x4a
	.zero		1
	.zero		1


	//----- nvinfo : EIATTR_EXIT_INSTR_OFFSETS
	.align		4
        /*0058*/ 	.byte	0x04, 0x1c
        /*005a*/ 	.short	(.L_17 - .L_16)


	//   ....[0]....
.L_16:
        /*005c*/ 	.word	0x00000060


	//   ....[1]....
        /*0060*/ 	.word	0x00000130


	//----- nvinfo : EIATTR_CBANK_PARAM_SIZE
	.align		4
.L_17:
        /*0064*/ 	.byte	0x03, 0x19
        /*0066*/ 	.short	0x0020


	//----- nvinfo : EIATTR_PARAM_CBANK
	.align		4
        /*0068*/ 	.byte	0x04, 0x0a
        /*006a*/ 	.short	(.L_19 - .L_18)
	.align		4
.L_18:
        /*006c*/ 	.word	index@(.nv.constant0._Z6MatAddiPfS_S_)
        /*0070*/ 	.short	0x0380
        /*0072*/ 	.short	0x0020


	//----- nvinfo : EIATTR_SW_WAR
	.align		4
.L_19:
        /*0074*/ 	.byte	0x04, 0x36
        /*0076*/ 	.short	(.L_21 - .L_20)
.L_20:
        /*0078*/ 	.word	0x00000008
.L_21:


//--------------------- .nv.callgraph             --------------------------
	.section	.nv.callgraph,"",@"SHT_CUDA_CALLGRAPH"
	.align	4
	.sectionentsize	8
	.align		4
        /*0000*/ 	.word	0x00000000
	.align		4
        /*0004*/ 	.word	0xffffffff
	.align		4
        /*0008*/ 	.word	0x00000000
	.align		4
        /*000c*/ 	.word	0xfffffffe
	.align		4
        /*0010*/ 	.word	0x00000000
	.align		4
        /*0014*/ 	.word	0xfffffffd
	.align		4
        /*0018*/ 	.word	0x00000000
	.align		4
        /*001c*/ 	.word	0xfffffffc


//--------------------- .text._Z6MatAddiPfS_S_    --------------------------
	.section	.text._Z6MatAddiPfS_S_,"ax",@progbits
	.align	128
        .global         _Z6MatAddiPfS_S_
        .type           _Z6MatAddiPfS_S_,@function
        .size           _Z6MatAddiPfS_S_,(.L_x_1 - _Z6MatAddiPfS_S_)
        .other          _Z6MatAddiPfS_S_,@"STO_CUDA_ENTRY STV_DEFAULT"
_Z6MatAddiPfS_S_:
.text._Z6MatAddiPfS_S_:
[----:B------:R-:W-:Y:S01]  /*0000*/  LDC R1, c[0x0][0x37c] ;  /* 0x0000df00ff017b82 */ /* 0x000fe20000000800 */
[----:B------:R-:W0:Y:S01]  /*0010*/  S2R R9, SR_TID.X ;  /* 0x0000000000097919 */ /* 0x000e220000002100 */
[----:B------:R-:W1:Y:S01]  /*0020*/  LDCU UR6, c[0x0][0x380] ;  /* 0x00007000ff0677ac */ /* 0x000e620008000800 */
[----:B------:R-:W0:Y:S02]  /*0030*/  S2R R0, SR_TID.Y ;  /* 0x0000000000007919 */ /* 0x000e240000002200 */
[----:B0-----:R-:W-:-:S04]  /*0040*/  VIMNMX R2, PT, PT, R9, R0, !PT ;  /* 0x0000000009027248 */ /* 0x001fc80007fe0100 */
[----:B-1----:R-:W-:-:S13]  /*0050*/  ISETP.GE.AND P0, PT, R2, UR6, PT ;  /* 0x0000000602007c0c */ /* 0x002fda000bf06270 */
[----:B------:R-:W-:Y:S05]  /*0060*/  @P0 EXIT ;  /* 0x000000000000094d */ /* 0x000fea0003800000 */
[----:B------:R-:W0:Y:S01]  /*0070*/  LDC.64 R2, c[0x0][0x388] ;  /* 0x0000e200ff027b82 */ /* 0x000e220000000a00 */
[----:B------:R-:W1:Y:S01]  /*0080*/  LDCU.64 UR4, c[0x0][0x358] ;  /* 0x00006b00ff0477ac */ /* 0x000e620008000a00 */
[----:B------:R-:W-:-:S06]  /*0090*/  IMAD R9, R9, UR6, R0 ;  /* 0x0000000609097c24 */ /* 0x000fcc000f8e0200 */
[----:B------:R-:W2:Y:S08]  /*00a0*/  LDC.64 R4, c[0x0][0x390] ;  /* 0x0000e400ff047b82 */ /* 0x000eb00000000a00 */
[----:B------:R-:W3:Y:S01]  /*00b0*/  LDC.64 R6, c[0x0][0x398] ;  /* 0x0000e600ff067b82 */ /* 0x000ee20000000a00 */
[----:B0-----:R-:W-:-:S06]  /*00c0*/  IMAD.WIDE.U32 R2, R9, 0x4, R2 ;  /* 0x0000000409027825 */ /* 0x001fcc00078e0002 */
[----:B-1----:R-:W4:Y:S01]  /*00d0*/  LDG.E R2, desc[UR4][R2.64] ;  /* 0x0000000402027981 */ /* 0x002f22000c1e1900 */
[----:B--2---:R-:W-:-:S06]  /*00e0*/  IMAD.WIDE.U32 R4, R9, 0x4, R4 ;  /* 0x0000000409047825 */ /* 0x004fcc00078e0004 */
[----:B------:R-:W4:Y:S01]  /*00f0*/  LDG.E R5, desc[UR4][R4.64] ;  /* 0x0000000404057981 */ /* 0x000f22000c1e1900 */
[----:B---3--:R-:W-:-:S04]  /*0100*/  IMAD.WIDE.U32 R6, R9, 0x4, R6 ;  /* 0x0000000409067825 */ /* 0x008fc800078e0006 */
[----:B----4-:R-:W-:-:S05]  /*0110*/  FADD R9, R2, R5 ;  /* 0x0000000502097221 */ /* 0x010fca0000000000 */
[----:B------:R-:W-:Y:S01]  /*0120*/  STG.E desc[UR4][R6.64], R9 ;  /* 0x0000000906007986 */ /* 0x000fe2000c101904 */
[----:B------:R-:W-:Y:S05]  /*0130*/  EXIT ;  /* 0x000000000000794d */ /* 0x000fea0003800000 */
.L_x_0:
[----:B------:R-:W-:-:S00]  /*0140*/  BRA `(.L_x_0) ;  /* 0xfffffffc00fc7947 */ /* 0x000fc0000383ffff */
[----:B------:R-:W-:-:S00]  /*0150*/  NOP ;  /* 0x0000000000007918 */ /* 0x000fc00000000000 */
        /* <DEDUP_REMOVED lines=10> */
.L_x_1:


//--------------------- .nv.shared.reserved.0     --------------------------
	.section	.nv.shared.reserved.0,"aw",@nobits
	.weak		__nv_reservedSMEM_offset_0_alias
	.size		__nv_reservedSMEM_offset_0_alias, 0, 64
	.other		__nv_reservedSMEM_offset_0_alias,@"STO_CUDA_RESERVED_SHARED STV_DEFAULT"
__nv_reservedSMEM_offset_0_alias:
	.zero		0
	.zero		64


//--------------------- .nv.constant0._Z6MatAddiPfS_S_ --------------------------
	.section	.nv.constant0._Z6MatAddiPfS_S_,"a",@progbits
	.sectionflags	@""
	.align	4
.nv.constant0._Z6MatAddiPfS_S_:
	.zero		928


//--------------------- SYMBOLS --------------------------

	.type		.nv.reservedSmem.offset0,@object
	.size		.nv.reservedSmem.offset0,0x4
